//
// Generated by NVIDIA NVVM Compiler
//
// Compiler Build ID: CL-36424714
// Cuda compilation tools, release 13.0, V13.0.88
// Based on NVVM 20.0.0
//

.version 9.0
.target sm_100
.address_size 64

	// .globl	_Z20matrix_vector_devicePfS_S_

.visible .entry _Z20matrix_vector_devicePfS_S_(
	.param .u64 .ptr .align 1 _Z20matrix_vector_devicePfS_S__param_0,
	.param .u64 .ptr .align 1 _Z20matrix_vector_devicePfS_S__param_1,
	.param .u64 .ptr .align 1 _Z20matrix_vector_devicePfS_S__param_2
)
{
	.reg .pred 	%p<3>;
	.reg .b32 	%r<9>;
	.reg .b32 	%f<49>;
	.reg .b64 	%rd<23>;

	ld.param.u64 	%rd13, [_Z20matrix_vector_devicePfS_S__param_0];
	ld.param.u64 	%rd14, [_Z20matrix_vector_devicePfS_S__param_1];
	ld.param.u64 	%rd15, [_Z20matrix_vector_devicePfS_S__param_2];
	cvta.to.global.u64 	%rd16, %rd13;
	cvta.to.global.u64 	%rd17, %rd15;
	cvta.to.global.u64 	%rd18, %rd14;
	add.s64 	%rd1, %rd18, 32;
	add.s64 	%rd2, %rd17, 32;
	add.s64 	%rd3, %rd16, 32;
	mov.b32 	%r7, 0;
$L__BB0_1:
	mul.wide.u32 	%rd19, %r7, 4096;
	add.s64 	%rd22, %rd1, %rd19;
	add.s64 	%rd21, %rd2, %rd19;
	add.s64 	%rd20, %rd3, %rd19;
	mov.b32 	%r8, 0;
$L__BB0_2:
	ld.global.f32 	%f1, [%rd22+-32];
	ld.global.f32 	%f2, [%rd21+-32];
	add.f32 	%f3, %f1, %f2;
	st.global.f32 	[%rd20+-32], %f3;
	ld.global.f32 	%f4, [%rd22+-28];
	ld.global.f32 	%f5, [%rd21+-28];
	add.f32 	%f6, %f4, %f5;
	st.global.f32 	[%rd20+-28], %f6;
	ld.global.f32 	%f7, [%rd22+-24];
	ld.global.f32 	%f8, [%rd21+-24];
	add.f32 	%f9, %f7, %f8;
	st.global.f32 	[%rd20+-24], %f9;
	ld.global.f32 	%f10, [%rd22+-20];
	ld.global.f32 	%f11, [%rd21+-20];
	add.f32 	%f12, %f10, %f11;
	st.global.f32 	[%rd20+-20], %f12;
	ld.global.f32 	%f13, [%rd22+-16];
	ld.global.f32 	%f14, [%rd21+-16];
	add.f32 	%f15, %f13, %f14;
	st.global.f32 	[%rd20+-16], %f15;
	ld.global.f32 	%f16, [%rd22+-12];
	ld.global.f32 	%f17, [%rd21+-12];
	add.f32 	%f18, %f16, %f17;
	st.global.f32 	[%rd20+-12], %f18;
	ld.global.f32 	%f19, [%rd22+-8];
	ld.global.f32 	%f20, [%rd21+-8];
	add.f32 	%f21, %f19, %f20;
	st.global.f32 	[%rd20+-8], %f21;
	ld.global.f32 	%f22, [%rd22+-4];
	ld.global.f32 	%f23, [%rd21+-4];
	add.f32 	%f24, %f22, %f23;
	st.global.f32 	[%rd20+-4], %f24;
	ld.global.f32 	%f25, [%rd22];
	ld.global.f32 	%f26, [%rd21];
	add.f32 	%f27, %f25, %f26;
	st.global.f32 	[%rd20], %f27;
	ld.global.f32 	%f28, [%rd22+4];
	ld.global.f32 	%f29, [%rd21+4];
	add.f32 	%f30, %f28, %f29;
	st.global.f32 	[%rd20+4], %f30;
	ld.global.f32 	%f31, [%rd22+8];
	ld.global.f32 	%f32, [%rd21+8];
	add.f32 	%f33, %f31, %f32;
	st.global.f32 	[%rd20+8], %f33;
	ld.global.f32 	%f34, [%rd22+12];
	ld.global.f32 	%f35, [%rd21+12];
	add.f32 	%f36, %f34, %f35;
	st.global.f32 	[%rd20+12], %f36;
	ld.global.f32 	%f37, [%rd22+16];
	ld.global.f32 	%f38, [%rd21+16];
	add.f32 	%f39, %f37, %f38;
	st.global.f32 	[%rd20+16], %f39;
	ld.global.f32 	%f40, [%rd22+20];
	ld.global.f32 	%f41, [%rd21+20];
	add.f32 	%f42, %f40, %f41;
	st.global.f32 	[%rd20+20], %f42;
	ld.global.f32 	%f43, [%rd22+24];
	ld.global.f32 	%f44, [%rd21+24];
	add.f32 	%f45, %f43, %f44;
	st.global.f32 	[%rd20+24], %f45;
	ld.global.f32 	%f46, [%rd22+28];
	ld.global.f32 	%f47, [%rd21+28];
	add.f32 	%f48, %f46, %f47;
	st.global.f32 	[%rd20+28], %f48;
	add.s32 	%r8, %r8, 16;
	add.s64 	%rd22, %rd22, 64;
	add.s64 	%rd21, %rd21, 64;
	add.s64 	%rd20, %rd20, 64;
	setp.ne.s32 	%p1, %r8, 1024;
	@%p1 bra 	$L__BB0_2;
	add.s32 	%r7, %r7, 1;
	setp.ne.s32 	%p2, %r7, 1024;
	@%p2 bra 	$L__BB0_1;
	ret;

}


// ===== COMPILED SASS (sm_100) =====

	.target	sm_100

	.elftype	@"ET_EXEC"


//--------------------- .note.nv.tkinfo           --------------------------
	.section	.note.nv.tkinfo,"",@"SHT_NOTE"
	.sectionflags	@"SHF_NOTE_NV_TKINFO"
	.tkinfo
        /*0018*/ 	.word	0x00000002
        /*0030*/ 	.string	""
        /*0030*/ 	.string	"ptxas"
        /*0030*/ 	.string	"Cuda compilation tools, release 13.0, V13.0.88"
        /*0030*/ 	.string	"Build cuda_13.0.r13.0/compiler.36424714_0"
        /*0030*/ 	.string	"-arch sm_100 -m 64 "



//--------------------- .note.nv.cuinfo           --------------------------
	.section	.note.nv.cuinfo,"",@"SHT_NOTE"
	.sectionflags	@"SHF_NOTE_NV_CUINFO"
        /*0018*/ 	.short	0x0002
        /*001a*/ 	.short	0x0064
        /*001c*/ 	.short	0x0082
	.zero		2


//--------------------- .nv.info                  --------------------------
	.section	.nv.info,"",@"SHT_CUDA_INFO"
	.align	4


	//----- nvinfo : EIATTR_REGCOUNT
	.align		4
        /*0000*/ 	.byte	0x04, 0x2f
        /*0002*/ 	.short	(.L_1 - .L_0)
	.align		4
.L_0:
        /*0004*/ 	.word	index@(_Z20matrix_vector_devicePfS_S_)
        /*0008*/ 	.word	0x00000014


	//----- nvinfo : EIATTR_FRAME_SIZE
	.align		4
.L_1:
        /*000c*/ 	.byte	0x04, 0x11
        /*000e*/ 	.short	(.L_3 - .L_2)
	.align		4
.L_2:
        /*0010*/ 	.word	index@(_Z20matrix_vector_devicePfS_S_)
        /*0014*/ 	.word	0x00000000


	//----- nvinfo : EIATTR_MIN_STACK_SIZE
	.align		4
.L_3:
        /*0018*/ 	.byte	0x04, 0x12
        /*001a*/ 	.short	(.L_5 - .L_4)
	.align		4
.L_4:
        /*001c*/ 	.word	index@(_Z20matrix_vector_devicePfS_S_)
        /*0020*/ 	.word	0x00000000
.L_5:


//--------------------- .nv.compat                --------------------------
	.section	.nv.compat,"",@"SHT_CUDA_COMPAT_INFO"
	.align	4
        /*0000*/ 	.byte	0x02, 0x09, 0x00, 0x00, 0x02, 0x02, 0x01, 0x00, 0x02, 0x05, 0x05, 0x00, 0x03, 0x07, 0x01, 0x01
        /*0010*/ 	.byte	0x02, 0x03, 0x00, 0x00, 0x02, 0x06, 0x01, 0x00, 0x04, 0x0b, 0x08, 0x00, 0x09, 0x00, 0x00, 0x00
        /*0020*/ 	.byte	0x00, 0x00, 0x00, 0x00


//--------------------- .nv.info._Z20matrix_vector_devicePfS_S_ --------------------------
	.section	.nv.info._Z20matrix_vector_devicePfS_S_,"",@"SHT_CUDA_INFO"
	.sectionflags	@""
	.align	4


	//----- nvinfo : EIATTR_CUDA_API_VERSION
	.align		4
        /*0000*/ 	.byte	0x04, 0x37
        /*0002*/ 	.short	(.L_7 - .L_6)
.L_6:
        /*0004*/ 	.word	0x00000082


	//----- nvinfo : EIATTR_KPARAM_INFO
	.align		4
.L_7:
        /*0008*/ 	.byte	0x04, 0x17
        /*000a*/ 	.short	(.L_9 - .L_8)
.L_8:
        /*000c*/ 	.word	0x00000000
        /*0010*/ 	.short	0x0002
        /*0012*/ 	.short	0x0010
        /*0014*/ 	.byte	0x00, 0xf5, 0x21, 0x00


	//----- nvinfo : EIATTR_KPARAM_INFO
	.align		4
.L_9:
        /*0018*/ 	.byte	0x04, 0x17
        /*001a*/ 	.short	(.L_11 - .L_10)
.L_10:
        /*001c*/ 	.word	0x00000000
        /*0020*/ 	.short	0x0001
        /*0022*/ 	.short	0x0008
        /*0024*/ 	.byte	0x00, 0xf5, 0x21, 0x00


	//----- nvinfo : EIATTR_KPARAM_INFO
	.align		4
.L_11:
        /*0028*/ 	.byte	0x04, 0x17
        /*002a*/ 	.short	(.L_13 - .L_12)
.L_12:
        /*002c*/ 	.word	0x00000000
        /*0030*/ 	.short	0x0000
        /*0032*/ 	.short	0x0000
        /*0034*/ 	.byte	0x00, 0xf5, 0x21, 0x00


	//----- nvinfo : EIATTR_SPARSE_MMA_MASK
	.align		4
.L_13:
        /*0038*/ 	.byte	0x03, 0x50
        /*003a*/ 	.short	0x0000


	//----- nvinfo : EIATTR_MAXREG_COUNT
	.align		4
        /*003c*/ 	.byte	0x03, 0x1b
        /*003e*/ 	.short	0x00ff


	//----- nvinfo : EIATTR_MERCURY_ISA_VERSION
	.align		4
        /*0040*/ 	.byte	0x03, 0x5f
        /*0042*/ 	.short	0x0101


	//----- nvinfo : EIATTR_VRC_CTA_INIT_COUNT
	.align		4
        /*0044*/ 	.byte	0x02, 0x4a
	.zero		1
	.zero		1


	//----- nvinfo : EIATTR_EXIT_INSTR_OFFSETS
	.align		4
        /*0048*/ 	.byte	0x04, 0x1c
        /*004a*/ 	.short	(.L_15 - .L_14)


	//   ....[0]....
.L_14:
        /*004c*/ 	.word	0x00000760


	//----- nvinfo : EIATTR_CBANK_PARAM_SIZE
	.align		4
.L_15:
        /*0050*/ 	.byte	0x03, 0x19
        /*0052*/ 	.short	0x0018


	//----- nvinfo : EIATTR_PARAM_CBANK
	.align		4
        /*0054*/ 	.byte	0x04, 0x0a
        /*0056*/ 	.short	(.L_17 - .L_16)
	.align		4
.L_16:
        /*0058*/ 	.word	index@(.nv.constant0._Z20matrix_vector_devicePfS_S_)
        /*005c*/ 	.short	0x0380
        /*005e*/ 	.short	0x0018


	//----- nvinfo : EIATTR_SW_WAR
	.align		4
.L_17:
        /*0060*/ 	.byte	0x04, 0x36
        /*0062*/ 	.short	(.L_19 - .L_18)
.L_18:
        /*0064*/ 	.word	0x00000008
.L_19:


//--------------------- .nv.callgraph             --------------------------
	.section	.nv.callgraph,"",@"SHT_CUDA_CALLGRAPH"
	.align	4
	.sectionentsize	8
	.align		4
        /*0000*/ 	.word	0x00000000
	.align		4
        /*0004*/ 	.word	0xffffffff
	.align		4
        /*0008*/ 	.word	0x00000000
	.align		4
        /*000c*/ 	.word	0xfffffffe
	.align		4
        /*0010*/ 	.word	0x00000000
	.align		4
        /*0014*/ 	.word	0xfffffffd
	.align		4
        /*0018*/ 	.word	0x00000000
	.align		4
        /*001c*/ 	.word	0xfffffffc


//--------------------- .text._Z20matrix_vector_devicePfS_S_ --------------------------
	.section	.text._Z20matrix_vector_devicePfS_S_,"ax",@progbits
	.align	128
        .global         _Z20matrix_vector_devicePfS_S_
        .type           _Z20matrix_vector_devicePfS_S_,@function
        .size           _Z20matrix_vector_devicePfS_S_,(.L_x_3 - _Z20matrix_vector_devicePfS_S_)
        .other          _Z20matrix_vector_devicePfS_S_,@"STO_CUDA_ENTRY STV_DEFAULT"
_Z20matrix_vector_devicePfS_S_:
.text._Z20matrix_vector_devicePfS_S_:
[----:B------:R-:W-:Y:S01]  /*0000*/  LDC R1, c[0x0][0x37c] ;  /* 0x0000df00ff017b82 */ /* 0x000fe20000000800 */
[----:B------:R-:W0:Y:S01]  /*0010*/  LDCU.128 UR4, c[0x0][0x380] ;  /* 0x00007000ff0477ac */ /* 0x000e220008000c00 */
[----:B------:R-:W1:Y:S01]  /*0020*/  LDCU.64 UR10, c[0x0][0x390] ;  /* 0x00007200ff0a77ac */ /* 0x000e620008000a00 */
[----:B------:R-:W2:Y:S01]  /*0030*/  LDCU.64 UR18, c[0x0][0x358] ;  /* 0x00006b00ff1277ac */ /* 0x000ea20008000a00 */
[----:B0-----:R-:W-:Y:S02]  /*0040*/  UIADD3 UR12, UP0, UPT, UR6, 0x20, URZ ;  /* 0x00000020060c7890 */ /* 0x001fe4000ff1e0ff */
[----:B------:R-:W-:Y:S02]  /*0050*/  UIADD3 UR8, UP2, UPT, UR4, 0x20, URZ ;  /* 0x0000002004087890 */ /* 0x000fe4000ff5e0ff */
[----:B-1----:R-:W-:Y:S02]  /*0060*/  UIADD3 UR10, UP1, UPT, UR10, 0x20, URZ ;  /* 0x000000200a0a7890 */ /* 0x002fe4000ff3e0ff */
[----:B------:R-:W-:-:S02]  /*0070*/  UIADD3.X UR13, UPT, UPT, URZ, UR7, URZ, UP0, !UPT ;  /* 0x00000007ff0d7290 */ /* 0x000fc400087fe4ff */
[----:B------:R-:W-:Y:S02]  /*0080*/  UIADD3.X UR9, UPT, UPT, URZ, UR5, URZ, UP2, !UPT ;  /* 0x00000005ff097290 */ /* 0x000fe400097fe4ff */
[----:B------:R-:W-:Y:S01]  /*0090*/  UIADD3.X UR11, UPT, UPT, URZ, UR11, URZ, UP1, !UPT ;  /* 0x0000000bff0b7290 */ /* 0x000fe20008ffe4ff */
[----:B--2---:R-:W-:-:S11]  /*00a0*/  UMOV UR4, URZ ;  /* 0x000000ff00047c82 */ /* 0x004fd60008000000 */
.L_x_1:
[----:B------:R-:W-:Y:S01]  /*00b0*/  UMOV UR6, UR12 ;  /* 0x0000000c00067c82 */ /* 0x000fe20008000000 */
[----:B------:R-:W-:Y:S01]  /*00c0*/  UMOV UR7, UR13 ;  /* 0x0000000d00077c82 */ /* 0x000fe20008000000 */
[----:B------:R-:W-:Y:S01]  /*00d0*/  UMOV UR5, URZ ;  /* 0x000000ff00057c82 */ /* 0x000fe20008000000 */
[----:B------:R-:W-:-:S03]  /*00e0*/  UIMAD.WIDE.U32 UR14, UR4, 0x1000, UR6 ;  /* 0x00001000040e78a5 */ /* 0x000fc6000f8e0006 */
[----:B------:R-:W-:Y:S01]  /*00f0*/  UMOV UR6, UR10 ;  /* 0x0000000a00067c82 */ /* 0x000fe20008000000 */
[----:B------:R-:W-:Y:S02]  /*0100*/  UMOV UR7, UR11 ;  /* 0x0000000b00077c82 */ /* 0x000fe40008000000 */
[----:B------:R-:W-:Y:S01]  /*0110*/  UIMAD.WIDE.U32 UR16, UR4, 0x1000, UR6 ;  /* 0x00001000041078a5 */ /* 0x000fe2000f8e0006 */
[----:B------:R-:W-:Y:S01]  /*0120*/  IMAD.U32 R5, RZ, RZ, UR15 ;  /* 0x0000000fff057e24 */ /* 0x000fe2000f8e00ff */
[----:B------:R-:W-:Y:S01]  /*0130*/  MOV R2, UR14 ;  /* 0x0000000e00027c02 */ /* 0x000fe20008000f00 */
[----:B------:R-:W-:Y:S01]  /*0140*/  UMOV UR6, UR8 ;  /* 0x0000000800067c82 */ /* 0x000fe20008000000 */
[----:B------:R-:W-:Y:S01]  /*0150*/  UMOV UR7, UR9 ;  /* 0x0000000900077c82 */ /* 0x000fe20008000000 */
[----:B------:R-:W-:Y:S01]  /*0160*/  MOV R3, UR15 ;  /* 0x0000000f00037c02 */ /* 0x000fe20008000f00 */
[----:B------:R-:W-:Y:S01]  /*0170*/  UIMAD.WIDE.U32 UR6, UR4, 0x1000, UR6 ;  /* 0x00001000040678a5 */ /* 0x000fe2000f8e0006 */
[----:B------:R-:W-:Y:S01]  /*0180*/  MOV R17, R5 ;  /* 0x0000000500117202 */ /* 0x000fe20000000f00 */
[----:B------:R-:W-:Y:S01]  /*0190*/  UIADD3 UR4, UPT, UPT, UR4, 0x1, URZ ;  /* 0x0000000104047890 */ /* 0x000fe2000fffe0ff */
[----:B------:R-:W-:Y:S01]  /*01a0*/  MOV R5, UR17 ;  /* 0x0000001100057c02 */ /* 0x000fe20008000f00 */
[----:B------:R-:W-:Y:S01]  /*01b0*/  IMAD.U32 R3, RZ, RZ, UR17 ;  /* 0x00000011ff037e24 */ /* 0x000fe2000f8e00ff */
[----:B------:R-:W-:Y:S01]  /*01c0*/  MOV R4, UR14 ;  /* 0x0000000e00047c02 */ /* 0x000fe20008000f00 */
[----:B-1----:R-:W-:Y:S01]  /*01d0*/  IMAD.U32 R7, RZ, RZ, UR7 ;  /* 0x00000007ff077e24 */ /* 0x002fe2000f8e00ff */
[----:B------:R-:W-:Y:S01]  /*01e0*/  MOV R6, UR6 ;  /* 0x0000000600067c02 */ /* 0x000fe20008000f00 */
[----:B------:R-:W-:Y:S01]  /*01f0*/  UISETP.NE.AND UP1, UPT, UR4, 0x400, UPT ;  /* 0x000004000400788c */ /* 0x000fe2000bf25270 */
[----:B------:R-:W-:-:S02]  /*0200*/  MOV R9, UR7 ;  /* 0x0000000700097c02 */ /* 0x000fc40008000f00 */
[----:B------:R-:W-:Y:S02]  /*0210*/  MOV R0, R2 ;  /* 0x0000000200007202 */ /* 0x000fe40000000f00 */
[----:B------:R-:W-:Y:S01]  /*0220*/  MOV R8, UR6 ;  /* 0x0000000600087c02 */ /* 0x000fe20008000f00 */
[----:B------:R-:W-:Y:S01]  /*0230*/  IMAD.MOV.U32 R8, RZ, RZ, R6 ;  /* 0x000000ffff087224 */ /* 0x000fe200078e0006 */
[----:B------:R-:W-:Y:S02]  /*0240*/  MOV R2, UR16 ;  /* 0x0000001000027c02 */ /* 0x000fe40008000f00 */
[----:B------:R-:W-:Y:S02]  /*0250*/  MOV R4, UR16 ;  /* 0x0000001000047c02 */ /* 0x000fe40008000f00 */
[----:B------:R-:W-:Y:S02]  /*0260*/  MOV R3, R5 ;  /* 0x0000000500037202 */ /* 0x000fe40000000f00 */
[----:B------:R-:W-:-:S07]  /*0270*/  MOV R11, R9 ;  /* 0x00000009000b7202 */ /* 0x000fce0000000f00 */
.L_x_0:
[----:B------:R-:W-:Y:S01]  /*0280*/  MOV R4, R0 ;  /* 0x0000000000047202 */ /* 0x000fe20000000f00 */
[----:B-1----:R-:W2:Y:S01]  /*0290*/  LDG.E R7, desc[UR18][R2.64+-0x20] ;  /* 0xffffe01202077981 */ /* 0x002ea2000c1e1900 */
[----:B------:R-:W-:-:S05]  /*02a0*/  MOV R5, R17 ;  /* 0x0000001100057202 */ /* 0x000fca0000000f00 */
[----:B------:R-:W2:Y:S01]  /*02b0*/  LDG.E R0, desc[UR18][R4.64+-0x20] ;  /* 0xffffe01204007981 */ /* 0x000ea2000c1e1900 */
[----:B------:R-:W-:Y:S02]  /*02c0*/  IMAD.MOV.U32 R6, RZ, RZ, R8 ;  /* 0x000000ffff067224 */ /* 0x000fe400078e0008 */
[----:B--2---:R-:W-:Y:S01]  /*02d0*/  FADD R9, R0, R7 ;  /* 0x0000000700097221 */ /* 0x004fe20000000000 */
[----:B------:R-:W-:-:S05]  /*02e0*/  MOV R7, R11 ;  /* 0x0000000b00077202 */ /* 0x000fca0000000f00 */
[----:B------:R0:W-:Y:S04]  /*02f0*/  STG.E desc[UR18][R6.64+-0x20], R9 ;  /* 0xffffe00906007986 */ /* 0x0001e8000c101912 */
[----:B------:R-:W2:Y:S04]  /*0300*/  LDG.E R0, desc[UR18][R4.64+-0x1c] ;  /* 0xffffe41204007981 */ /* 0x000ea8000c1e1900 */
[----:B------:R-:W2:Y:S02]  /*0310*/  LDG.E R11, desc[UR18][R2.64+-0x1c] ;  /* 0xffffe412020b7981 */ /* 0x000ea4000c1e1900 */
[----:B--2---:R-:W-:-:S05]  /*0320*/  FADD R11, R0, R11 ;  /* 0x0000000b000b7221 */ /* 0x004fca0000000000 */
[----:B------:R1:W-:Y:S04]  /*0330*/  STG.E desc[UR18][R6.64+-0x1c], R11 ;  /* 0xffffe40b06007986 */ /* 0x0003e8000c101912 */
[----:B------:R-:W2:Y:S04]  /*0340*/  LDG.E R0, desc[UR18][R4.64+-0x18] ;  /* 0xffffe81204007981 */ /* 0x000ea8000c1e1900 */
[----:B------:R-:W2:Y:S02]  /*0350*/  LDG.E R13, desc[UR18][R2.64+-0x18] ;  /* 0xffffe812020d7981 */ /* 0x000ea4000c1e1900 */
[----:B--2---:R-:W-:-:S05]  /*0360*/  FADD R13, R0, R13 ;  /* 0x0000000d000d7221 */ /* 0x004fca0000000000 */
[----:B------:R2:W-:Y:S04]  /*0370*/  STG.E desc[UR18][R6.64+-0x18], R13 ;  /* 0xffffe80d06007986 */ /* 0x0005e8000c101912 */
[----:B------:R-:W3:Y:S04]  /*0380*/  LDG.E R0, desc[UR18][R4.64+-0x14] ;  /* 0xffffec1204007981 */ /* 0x000ee8000c1e1900 */
[----:B------:R-:W3:Y:S02]  /*0390*/  LDG.E R15, desc[UR18][R2.64+-0x14] ;  /* 0xffffec12020f7981 */ /* 0x000ee4000c1e1900 */
[----:B---3--:R-:W-:-:S05]  /*03a0*/  FADD R15, R0, R15 ;  /* 0x0000000f000f7221 */ /* 0x008fca0000000000 */
[----:B------:R3:W-:Y:S04]  /*03b0*/  STG.E desc[UR18][R6.64+-0x14], R15 ;  /* 0xffffec0f06007986 */ /* 0x0007e8000c101912 */
[----:B------:R-:W4:Y:S04]  /*03c0*/  LDG.E R0, desc[UR18][R4.64+-0x10] ;  /* 0xfffff01204007981 */ /* 0x000f28000c1e1900 */
[----:B0-----:R-:W4:Y:S02]  /*03d0*/  LDG.E R9, desc[UR18][R2.64+-0x10] ;  /* 0xfffff01202097981 */ /* 0x001f24000c1e1900 */
[----:B----4-:R-:W-:-:S05]  /*03e0*/  FADD R9, R0, R9 ;  /* 0x0000000900097221 */ /* 0x010fca0000000000 */
[----:B------:R0:W-:Y:S04]  /*03f0*/  STG.E desc[UR18][R6.64+-0x10], R9 ;  /* 0xfffff00906007986 */ /* 0x0001e8000c101912 */
[----:B------:R-:W4:Y:S04]  /*0400*/  LDG.E R0, desc[UR18][R4.64+-0xc] ;  /* 0xfffff41204007981 */ /* 0x000f28000c1e1900 */
[----:B-1----:R-:W4:Y:S02]  /*0410*/  LDG.E R11, desc[UR18][R2.64+-0xc] ;  /* 0xfffff412020b7981 */ /* 0x002f24000c1e1900 */
[----:B----4-:R-:W-:-:S05]  /*0420*/  FADD R11, R0, R11 ;  /* 0x0000000b000b7221 */ /* 0x010fca0000000000 */
[----:B------:R1:W-:Y:S04]  /*0430*/  STG.E desc[UR18][R6.64+-0xc], R11 ;  /* 0xfffff40b06007986 */ /* 0x0003e8000c101912 */
[----:B------:R-:W4:Y:S04]  /*0440*/  LDG.E R0, desc[UR18][R4.64+-0x8] ;  /* 0xfffff81204007981 */ /* 0x000f28000c1e1900 */
[----:B--2---:R-:W4:Y:S02]  /*0450*/  LDG.E R13, desc[UR18][R2.64+-0x8] ;  /* 0xfffff812020d7981 */ /* 0x004f24000c1e1900 */
[----:B----4-:R-:W-:-:S05]  /*0460*/  FADD R13, R0, R13 ;  /* 0x0000000d000d7221 */ /* 0x010fca0000000000 */
[----:B------:R2:W-:Y:S04]  /*0470*/  STG.E desc[UR18][R6.64+-0x8], R13 ;  /* 0xfffff80d06007986 */ /* 0x0005e8000c101912 */
[----:B------:R-:W4:Y:S04]  /*0480*/  LDG.E R0, desc[UR18][R4.64+-0x4] ;  /* 0xfffffc1204007981 */ /* 0x000f28000c1e1900 */
[----:B---3--:R-:W4:Y:S02]  /*0490*/  LDG.E R15, desc[UR18][R2.64+-0x4] ;  /* 0xfffffc12020f7981 */ /* 0x008f24000c1e1900 */
[----:B----4-:R-:W-:-:S05]  /*04a0*/  FADD R15, R0, R15 ;  /* 0x0000000f000f7221 */ /* 0x010fca0000000000 */
        /* <DEDUP_REMOVED lines=20> */
[----:B------:R-:W-:Y:S04]  /*05f0*/  STG.E desc[UR18][R6.64+0x10], R9 ;  /* 0x0000100906007986 */ /* 0x000fe8000c101912 */
        /* <DEDUP_REMOVED lines=8> */
[----:B------:R-:W2:Y:S04]  /*0680*/  LDG.E R0, desc[UR18][R4.64+0x1c] ;  /* 0x00001c1204007981 */ /* 0x000ea8000c1e1900 */
[----:B---3--:R3:W2:Y:S01]  /*0690*/  LDG.E R15, desc[UR18][R2.64+0x1c] ;  /* 0x00001c12020f7981 */ /* 0x0086a2000c1e1900 */
[----:B------:R-:W-:-:S04]  /*06a0*/  UIADD3 UR5, UPT, UPT, UR5, 0x10, URZ ;  /* 0x0000001005057890 */ /* 0x000fc8000fffe0ff */
[----:B------:R-:W-:Y:S01]  /*06b0*/  UISETP.NE.AND UP0, UPT, UR5, 0x400, UPT ;  /* 0x000004000500788c */ /* 0x000fe2000bf05270 */
[----:B------:R-:W-:Y:S02]  /*06c0*/  IADD3 R8, P2, PT, R6, 0x40, RZ ;  /* 0x0000004006087810 */ /* 0x000fe40007f5e0ff */
[----:B---3--:R-:W-:Y:S02]  /*06d0*/  IADD3 R2, P1, PT, R2, 0x40, RZ ;  /* 0x0000004002027810 */ /* 0x008fe40007f3e0ff */
[----:B0-----:R-:W-:Y:S02]  /*06e0*/  IADD3.X R11, PT, PT, RZ, R7, RZ, P2, !PT ;  /* 0x00000007ff0b7210 */ /* 0x001fe400017fe4ff */
[----:B------:R-:W-:Y:S01]  /*06f0*/  IADD3.X R3, PT, PT, RZ, R3, RZ, P1, !PT ;  /* 0x00000003ff037210 */ /* 0x000fe20000ffe4ff */
[----:B--2---:R-:W-:-:S05]  /*0700*/  FADD R15, R0, R15 ;  /* 0x0000000f000f7221 */ /* 0x004fca0000000000 */
[----:B------:R1:W-:Y:S01]  /*0710*/  STG.E desc[UR18][R6.64+0x1c], R15 ;  /* 0x00001c0f06007986 */ /* 0x0003e2000c101912 */
[----:B------:R-:W-:-:S04]  /*0720*/  IADD3 R0, P0, PT, R4, 0x40, RZ ;  /* 0x0000004004007810 */ /* 0x000fc80007f1e0ff */
[----:B------:R-:W-:Y:S01]  /*0730*/  IADD3.X R17, PT, PT, RZ, R5, RZ, P0, !PT ;  /* 0x00000005ff117210 */ /* 0x000fe200007fe4ff */
[----:B------:R-:W-:Y:S08]  /*0740*/  BRA.U UP0, `(.L_x_0) ;  /* 0xfffffff900cc7547 */ /* 0x000ff0000b83ffff */
[----:B------:R-:W-:Y:S05]  /*0750*/  BRA.U UP1, `(.L_x_1) ;  /* 0xfffffff901547547 */ /* 0x000fea000b83ffff */
[----:B------:R-:W-:Y:S05]  /*0760*/  EXIT ;  /* 0x000000000000794d */ /* 0x000fea0003800000 */
.L_x_2:
[----:B------:R-:W-:-:S00]  /*0770*/  BRA `(.L_x_2) ;  /* 0xfffffffc00fc7947 */ /* 0x000fc0000383ffff */
[----:B------:R-:W-:-:S00]  /*0780*/  NOP ;  /* 0x0000000000007918 */ /* 0x000fc00000000000 */
[----:B------:R-:W-:-:S00]  /*0790*/  NOP ;  /* 0x0000000000007918 */ /* 0x000fc00000000000 */
[----:B------:R-:W-:-:S00]  /*07a0*/  NOP ;  /* 0x0000000000007918 */ /* 0x000fc00000000000 */
[----:B------:R-:W-:-:S00]  /*07b0*/  NOP ;  /* 0x0000000000007918 */ /* 0x000fc00000000000 */
[----:B------:R-:W-:-:S00]  /*07c0*/  NOP ;  /* 0x0000000000007918 */ /* 0x000fc00000000000 */
[----:B------:R-:W-:-:S00]  /*07d0*/  NOP ;  /* 0x0000000000007918 */ /* 0x000fc00000000000 */
[----:B------:R-:W-:-:S00]  /*07e0*/  NOP ;  /* 0x0000000000007918 */ /* 0x000fc00000000000 */
[----:B------:R-:W-:-:S00]  /*07f0*/  NOP ;  /* 0x0000000000007918 */ /* 0x000fc00000000000 */
.L_x_3:


//--------------------- .nv.shared.reserved.0     --------------------------
	.section	.nv.shared.reserved.0,"aw",@nobits
	.weak		__nv_reservedSMEM_offset_0_alias
	.size		__nv_reservedSMEM_offset_0_alias, 0, 64
	.other		__nv_reservedSMEM_offset_0_alias,@"STO_CUDA_RESERVED_SHARED STV_DEFAULT"
__nv_reservedSMEM_offset_0_alias:
	.zero		0
	.zero		64


//--------------------- .nv.constant0._Z20matrix_vector_devicePfS_S_ --------------------------
	.section	.nv.constant0._Z20matrix_vector_devicePfS_S_,"a",@progbits
	.sectionflags	@""
	.align	4
.nv.constant0._Z20matrix_vector_devicePfS_S_:
	.zero		920


//--------------------- SYMBOLS --------------------------

	.type		.nv.reservedSmem.offset0,@object
	.size		.nv.reservedSmem.offset0,0x4
